	.headerflags	@"EF_CUDA_TEXMODE_UNIFIED EF_CUDA_64BIT_ADDRESS EF_CUDA_ACCELERATORS EF_CUDA_SM90 EF_CUDA_VIRTUAL_SM(EF_CUDA_SM90)"
	.elftype	@"ET_EXEC"


//--------------------- .nv.info                  --------------------------
	.section	.nv.info,"",@"SHT_CUDA_INFO"
	.align	4


	//----- nvinfo : EIATTR_REGCOUNT
	.align		4
        /*0000*/ 	.byte	0x04, 0x2f
        /*0002*/ 	.short	(.L_1 - .L_0)
	.align		4
.L_0:
        /*0004*/ 	.word	index@(triton_per_fused_mv_12)
        /*0008*/ 	.word	0x00000012


	//----- nvinfo : EIATTR_MIN_STACK_SIZE
	.align		4
.L_1:
        /*000c*/ 	.byte	0x04, 0x12
        /*000e*/ 	.short	(.L_3 - .L_2)
	.align		4
.L_2:
        /*0010*/ 	.word	index@(triton_per_fused_mv_12)
        /*0014*/ 	.word	0x00000000


	//----- nvinfo : EIATTR_FRAME_SIZE
	.align		4
.L_3:
        /*0018*/ 	.byte	0x04, 0x11
        /*001a*/ 	.short	(.L_5 - .L_4)
	.align		4
.L_4:
        /*001c*/ 	.word	index@(triton_per_fused_mv_12)
        /*0020*/ 	.word	0x00000000


	//----- nvinfo : EIATTR_MIN_STACK_SIZE
	.align		4
.L_5:
        /*0024*/ 	.byte	0x04, 0x12
        /*0026*/ 	.short	(.L_7 - .L_6)
	.align		4
.L_6:
        /*0028*/ 	.word	index@(triton_per_fused_mv_12)
        /*002c*/ 	.word	0x00000000
.L_7:


//--------------------- .nv.info.triton_per_fused_mv_12 --------------------------
	.section	.nv.info.triton_per_fused_mv_12,"",@"SHT_CUDA_INFO"
	.sectionflags	@""
	.align	4


	//----- nvinfo : EIATTR_CUDA_API_VERSION
	.align		4
        /*0000*/ 	.byte	0x04, 0x37
        /*0002*/ 	.short	(.L_9 - .L_8)
.L_8:
        /*0004*/ 	.word	0x0000007c


	//----- nvinfo : EIATTR_KPARAM_INFO
	.align		4
.L_9:
        /*0008*/ 	.byte	0x04, 0x17
        /*000a*/ 	.short	(.L_11 - .L_10)
.L_10:
        /*000c*/ 	.word	0x00000000
        /*0010*/ 	.short	0x0003
        /*0012*/ 	.short	0x0014
        /*0014*/ 	.byte	0x00, 0xf0, 0x11, 0x00


	//----- nvinfo : EIATTR_KPARAM_INFO
	.align		4
.L_11:
        /*0018*/ 	.byte	0x04, 0x17
        /*001a*/ 	.short	(.L_13 - .L_12)
.L_12:
        /*001c*/ 	.word	0x00000000
        /*0020*/ 	.short	0x0002
        /*0022*/ 	.short	0x0010
        /*0024*/ 	.byte	0x00, 0xf0, 0x11, 0x00


	//----- nvinfo : EIATTR_KPARAM_INFO
	.align		4
.L_13:
        /*0028*/ 	.byte	0x04, 0x17
        /*002a*/ 	.short	(.L_15 - .L_14)
.L_14:
        /*002c*/ 	.word	0x00000000
        /*0030*/ 	.short	0x0001
        /*0032*/ 	.short	0x0008
        /*0034*/ 	.byte	0x00, 0xf4, 0x21, 0x00


	//----- nvinfo : EIATTR_KPARAM_INFO
	.align		4
.L_15:
        /*0038*/ 	.byte	0x04, 0x17
        /*003a*/ 	.short	(.L_17 - .L_16)
.L_16:
        /*003c*/ 	.word	0x00000000
        /*0040*/ 	.short	0x0000
        /*0042*/ 	.short	0x0000
        /*0044*/ 	.byte	0x00, 0xf4, 0x21, 0x00


	//----- nvinfo : EIATTR_SPARSE_MMA_MASK
	.align		4
.L_17:
        /*0048*/ 	.byte	0x03, 0x50
        /*004a*/ 	.short	0x0000


	//----- nvinfo : EIATTR_MAXREG_COUNT
	.align		4
        /*004c*/ 	.byte	0x03, 0x1b
        /*004e*/ 	.short	0x00ff


	//----- nvinfo : EIATTR_COOP_GROUP_MASK_REGIDS
	.align		4
        /*0050*/ 	.byte	0x04, 0x29
        /*0052*/ 	.short	(.L_19 - .L_18)


	//   ....[0]....
.L_18:
        /*0054*/ 	.word	0xffffffff


	//   ....[1]....
        /*0058*/ 	.word	0xffffffff


	//   ....[2]....
        /*005c*/ 	.word	0xffffffff


	//   ....[3]....
        /*0060*/ 	.word	0xffffffff


	//   ....[4]....
        /*0064*/ 	.word	0xffffffff


	//   ....[5]....
        /*0068*/ 	.word	0xffffffff


	//   ....[6]....
        /*006c*/ 	.word	0xffffffff


	//   ....[7]....
        /*0070*/ 	.word	0xffffffff


	//   ....[8]....
        /*0074*/ 	.word	0xffffffff


	//   ....[9]....
        /*0078*/ 	.word	0xffffffff


	//   ....[10]....
        /*007c*/ 	.word	0xffffffff


	//   ....[11]....
        /*0080*/ 	.word	0xffffffff


	//----- nvinfo : EIATTR_COOP_GROUP_INSTR_OFFSETS
	.align		4
.L_19:
        /*0084*/ 	.byte	0x04, 0x28
        /*0086*/ 	.short	(.L_21 - .L_20)


	//   ....[0]....
.L_20:
        /*0088*/ 	.word	0x000002d0


	//   ....[1]....
        /*008c*/ 	.word	0x000002e0


	//   ....[2]....
        /*0090*/ 	.word	0x000002f0


	//   ....[3]....
        /*0094*/ 	.word	0x00000300


	//   ....[4]....
        /*0098*/ 	.word	0x00000350


	//   ....[5]....
        /*009c*/ 	.word	0x00000360


	//   ....[6]....
        /*00a0*/ 	.word	0x00000370


	//   ....[7]....
        /*00a4*/ 	.word	0x00000380


	//   ....[8]....
        /*00a8*/ 	.word	0x000003d0


	//   ....[9]....
        /*00ac*/ 	.word	0x000003e0


	//   ....[10]....
        /*00b0*/ 	.word	0x000003f0


	//   ....[11]....
        /*00b4*/ 	.word	0x00000400


	//----- nvinfo : EIATTR_EXIT_INSTR_OFFSETS
	.align		4
.L_21:
        /*00b8*/ 	.byte	0x04, 0x1c
        /*00ba*/ 	.short	(.L_23 - .L_22)


	//   ....[0]....
.L_22:
        /*00bc*/ 	.word	0x000004e0


	//   ....[1]....
        /*00c0*/ 	.word	0x00000530


	//----- nvinfo : EIATTR_REQNTID
	.align		4
.L_23:
        /*00c4*/ 	.byte	0x04, 0x10
        /*00c6*/ 	.short	(.L_25 - .L_24)
.L_24:
        /*00c8*/ 	.word	0x00000040
        /*00cc*/ 	.word	0x00000001
        /*00d0*/ 	.word	0x00000001


	//----- nvinfo : EIATTR_CBANK_PARAM_SIZE
	.align		4
.L_25:
        /*00d4*/ 	.byte	0x03, 0x19
        /*00d6*/ 	.short	0x0018


	//----- nvinfo : EIATTR_PARAM_CBANK
	.align		4
        /*00d8*/ 	.byte	0x04, 0x0a
        /*00da*/ 	.short	(.L_27 - .L_26)
	.align		4
.L_26:
        /*00dc*/ 	.word	index@(.nv.constant0.triton_per_fused_mv_12)
        /*00e0*/ 	.short	0x0210
        /*00e2*/ 	.short	0x0018


	//----- nvinfo : EIATTR_SW_WAR
	.align		4
.L_27:
        /*00e4*/ 	.byte	0x04, 0x36
        /*00e6*/ 	.short	(.L_29 - .L_28)
.L_28:
        /*00e8*/ 	.word	0x00000008
.L_29:


//--------------------- .nv.callgraph             --------------------------
	.section	.nv.callgraph,"",@"SHT_CUDA_CALLGRAPH"
	.align	4
	.sectionentsize	8
	.align		4
        /*0000*/ 	.word	0x00000000
	.align		4
        /*0004*/ 	.word	0xffffffff
	.align		4
        /*0008*/ 	.word	0x00000000
	.align		4
        /*000c*/ 	.word	0xfffffffe
	.align		4
        /*0010*/ 	.word	0x00000000
	.align		4
        /*0014*/ 	.word	0xfffffffd
	.align		4
        /*0018*/ 	.word	0x00000000
	.align		4
        /*001c*/ 	.word	0xfffffffc


//--------------------- .text.triton_per_fused_mv_12 --------------------------
	.section	.text.triton_per_fused_mv_12,"ax",@progbits
	.sectionflags	@"SHF_BARRIERS=1"
	.align	128
        .global         triton_per_fused_mv_12
        .type           triton_per_fused_mv_12,@function
        .size           triton_per_fused_mv_12,(.L_x_1 - triton_per_fused_mv_12)
        .other          triton_per_fused_mv_12,@"STO_CUDA_ENTRY STV_DEFAULT"
triton_per_fused_mv_12:
.text.triton_per_fused_mv_12:
[----:B------:R-:W0:Y:S02]  /*0000*/  LDC R1, c[0x0][0x28] ;  /* 0x00000a00ff017b82 */ /* 0x000e240000000800 */
[----:B------:R-:W1:Y:S01]  /*0010*/  S2R R4, SR_TID.X ;  /* 0x0000000000047919 */ /* 0x000e620000002100 */
[----:B------:R-:W2:Y:S01]  /*0020*/  LDC.64 R2, c[0x0][0x210] ;  /* 0x00008400ff027b82 */ /* 0x000ea20000000a00 */
[----:B------:R-:W-:Y:S01]  /*0030*/  ULDC.64 UR6, c[0x0][0x208] ;  /* 0x0000820000067ab9 */ /* 0x000fe20000000a00 */
[----:B------:R-:W3:Y:S01]  /*0040*/  S2R R5, SR_CTAID.X ;  /* 0x0000000000057919 */ /* 0x000ee20000002500 */
[----:B-1----:R-:W-:Y:S02]  /*0050*/  SHF.R.U32.HI R0, RZ, 0x3, R4 ;  /* 0x00000003ff007819 */ /* 0x002fe40000011604 */
[----:B------:R-:W-:Y:S01]  /*0060*/  LOP3.LUT R6, R4, 0x7, RZ, 0xc0, !PT ;  /* 0x0000000704067812 */ /* 0x000fe200078ec0ff */
[----:B---3--:R-:W-:Y:S01]  /*0070*/  IMAD.SHL.U32 R5, R5, 0x20, RZ ;  /* 0x0000002005057824 */ /* 0x008fe200078e00ff */
[----:B------:R-:W-:Y:S02]  /*0080*/  SGXT.U32 R0, R0, 0x3 ;  /* 0x000000030000781a */ /* 0x000fe40000000000 */
[----:B------:R-:W-:-:S02]  /*0090*/  ISETP.GE.U32.AND P0, PT, R6, 0x5, PT ;  /* 0x000000050600780c */ /* 0x000fc40003f06070 */
[----:B------:R-:W-:Y:S02]  /*00a0*/  LOP3.LUT R7, R5, R0, RZ, 0xfc, !PT ;  /* 0x0000000005077212 */ /* 0x000fe400078efcff */
[----:B------:R-:W-:Y:S02]  /*00b0*/  LOP3.LUT R9, R5, 0x8, R0, 0xfe, !PT ;  /* 0x0000000805097812 */ /* 0x000fe400078efe00 */
[----:B------:R-:W-:Y:S02]  /*00c0*/  LOP3.LUT R11, R5, 0x10, R0, 0xfe, !PT ;  /* 0x00000010050b7812 */ /* 0x000fe400078efe00 */
[----:B------:R-:W-:Y:S02]  /*00d0*/  LOP3.LUT R13, R5, 0x18, R0, 0xfe, !PT ;  /* 0x00000018050d7812 */ /* 0x000fe400078efe00 */
[C---:B------:R-:W-:Y:S01]  /*00e0*/  ISETP.LT.AND P1, PT, R7.reuse, 0x80, !P0 ;  /* 0x000000800700780c */ /* 0x040fe20004721270 */
[--C-:B------:R-:W-:Y:S01]  /*00f0*/  IMAD R7, R7, 0x5, R6.reuse ;  /* 0x0000000507077824 */ /* 0x100fe200078e0206 */
[C---:B------:R-:W-:Y:S01]  /*0100*/  ISETP.LT.AND P2, PT, R9.reuse, 0x80, !P0 ;  /* 0x000000800900780c */ /* 0x040fe20004741270 */
[--C-:B------:R-:W-:Y:S01]  /*0110*/  IMAD R9, R9, 0x5, R6.reuse ;  /* 0x0000000509097824 */ /* 0x100fe200078e0206 */
[C---:B------:R-:W-:Y:S01]  /*0120*/  ISETP.LT.AND P3, PT, R11.reuse, 0x80, !P0 ;  /* 0x000000800b00780c */ /* 0x040fe20004761270 */
[--C-:B------:R-:W-:Y:S01]  /*0130*/  IMAD R11, R11, 0x5, R6.reuse ;  /* 0x000000050b0b7824 */ /* 0x100fe200078e0206 */
[C---:B------:R-:W-:Y:S01]  /*0140*/  ISETP.LT.AND P0, PT, R13.reuse, 0x80, !P0 ;  /* 0x000000800d00780c */ /* 0x040fe20004701270 */
[----:B------:R-:W-:Y:S01]  /*0150*/  IMAD R15, R13, 0x5, R6 ;  /* 0x000000050d0f7824 */ /* 0x000fe200078e0206 */
[----:B------:R-:W-:Y:S01]  /*0160*/  CS2R R12, SRZ ;  /* 0x00000000000c7805 */ /* 0x000fe2000001ff00 */
[----:B--2---:R-:W-:-:S04]  /*0170*/  IMAD.WIDE R6, R7, 0x4, R2 ;  /* 0x0000000407067825 */ /* 0x004fc800078e0202 */
[--C-:B------:R-:W-:Y:S01]  /*0180*/  IMAD.WIDE R8, R9, 0x4, R2.reuse ;  /* 0x0000000409087825 */ /* 0x100fe200078e0202 */
[----:B------:R-:W2:Y:S03]  /*0190*/  @P1 LDG.E R12, desc[UR6][R6.64] ;  /* 0x00000006060c1981 */ /* 0x000ea6000c1e1900 */
[--C-:B------:R-:W-:Y:S01]  /*01a0*/  IMAD.WIDE R10, R11, 0x4, R2.reuse ;  /* 0x000000040b0a7825 */ /* 0x100fe200078e0202 */
[----:B------:R-:W3:Y:S03]  /*01b0*/  @P2 LDG.E R13, desc[UR6][R8.64] ;  /* 0x00000006080d2981 */ /* 0x000ee6000c1e1900 */
[----:B------:R-:W-:Y:S01]  /*01c0*/  IMAD.WIDE R2, R15, 0x4, R2 ;  /* 0x000000040f027825 */ /* 0x000fe200078e0202 */
[----:B------:R-:W-:-:S06]  /*01d0*/  CS2R R14, SRZ ;  /* 0x00000000000e7805 */ /* 0x000fcc000001ff00 */
[----:B------:R-:W4:Y:S04]  /*01e0*/  @P3 LDG.E R14, desc[UR6][R10.64] ;  /* 0x000000060a0e3981 */ /* 0x000f28000c1e1900 */
[----:B------:R-:W5:Y:S01]  /*01f0*/  @P0 LDG.E R15, desc[UR6][R2.64] ;  /* 0x00000006020f0981 */ /* 0x000f62000c1e1900 */
[----:B------:R-:W1:Y:S01]  /*0200*/  S2UR UR5, SR_CgaCtaId ;  /* 0x00000000000579c3 */ /* 0x000e620000008800 */
[----:B------:R-:W-:Y:S01]  /*0210*/  UMOV UR4, 0x400 ;  /* 0x0000040000047882 */ /* 0x000fe20000000000 */
[----:B------:R-:W-:Y:S01]  /*0220*/  LOP3.LUT R5, R5, 0x1f, R4, 0xf8, !PT ;  /* 0x0000001f05057812 */ /* 0x000fe200078ef804 */
[----:B-1----:R-:W-:-:S06]  /*0230*/  UPRMT UR4, UR5, 0x654, UR4 ;  /* 0x0000065405047896 */ /* 0x002fcc0008000004 */
[----:B------:R-:W-:Y:S02]  /*0240*/  LEA R0, R0, UR4, 0x2 ;  /* 0x0000000400007c11 */ /* 0x000fe4000f8e10ff */
[----:B--2---:R-:W-:Y:S02]  /*0250*/  SEL R12, R12, RZ, P1 ;  /* 0x000000ff0c0c7207 */ /* 0x004fe40000800000 */
[----:B---3--:R-:W-:Y:S02]  /*0260*/  SEL R13, R13, RZ, P2 ;  /* 0x000000ff0d0d7207 */ /* 0x008fe40001000000 */
[----:B------:R-:W-:Y:S02]  /*0270*/  FSEL R12, R12, RZ, P1 ;  /* 0x000000ff0c0c7208 */ /* 0x000fe40000800000 */
[----:B------:R-:W-:Y:S02]  /*0280*/  FSEL R13, R13, RZ, P2 ;  /* 0x000000ff0d0d7208 */ /* 0x000fe40001000000 */
[----:B----4-:R-:W-:-:S02]  /*0290*/  SEL R14, R14, RZ, P3 ;  /* 0x000000ff0e0e7207 */ /* 0x010fc40001800000 */
[----:B-----5:R-:W-:Y:S02]  /*02a0*/  SEL R15, R15, RZ, P0 ;  /* 0x000000ff0f0f7207 */ /* 0x020fe40000000000 */
[----:B------:R-:W-:Y:S02]  /*02b0*/  FSEL R6, R14, RZ, P3 ;  /* 0x000000ff0e067208 */ /* 0x000fe40001800000 */
[----:B------:R-:W-:Y:S01]  /*02c0*/  FSEL R15, R15, RZ, P0 ;  /* 0x000000ff0f0f7208 */ /* 0x000fe20000000000 */
[----:B------:R-:W1:Y:S04]  /*02d0*/  SHFL.BFLY PT, R7, R12, 0x4, 0x1f ;  /* 0x0c801f000c077f89 */ /* 0x000e6800000e0000 */
[----:B------:R-:W2:Y:S04]  /*02e0*/  SHFL.BFLY PT, R8, R13, 0x4, 0x1f ;  /* 0x0c801f000d087f89 */ /* 0x000ea800000e0000 */
[----:B------:R-:W3:Y:S04]  /*02f0*/  SHFL.BFLY PT, R3, R6, 0x4, 0x1f ;  /* 0x0c801f0006037f89 */ /* 0x000ee800000e0000 */
[----:B------:R-:W4:Y:S01]  /*0300*/  SHFL.BFLY PT, R10, R15, 0x4, 0x1f ;  /* 0x0c801f000f0a7f89 */ /* 0x000f2200000e0000 */
[----:B-1----:R-:W-:Y:S01]  /*0310*/  FADD R7, R12, R7 ;  /* 0x000000070c077221 */ /* 0x002fe20000000000 */
[----:B--2---:R-:W-:Y:S01]  /*0320*/  FADD R8, R13, R8 ;  /* 0x000000080d087221 */ /* 0x004fe20000000000 */
[----:B---3--:R-:W-:Y:S01]  /*0330*/  FADD R9, R6, R3 ;  /* 0x0000000306097221 */ /* 0x008fe20000000000 */
[----:B----4-:R-:W-:-:S02]  /*0340*/  FADD R14, R15, R10 ;  /* 0x0000000a0f0e7221 */ /* 0x010fc40000000000 */
        /* <DEDUP_REMOVED lines=16> */
[----:B------:R1:W-:Y:S04]  /*0450*/  STS [R0], R3 ;  /* 0x0000000300007388 */ /* 0x0003e80000000800 */
[----:B------:R1:W-:Y:S04]  /*0460*/  STS [R0+0x20], R7 ;  /* 0x0000200700007388 */ /* 0x0003e80000000800 */
[----:B------:R1:W-:Y:S04]  /*0470*/  STS [R0+0x40], R11 ;  /* 0x0000400b00007388 */ /* 0x0003e80000000800 */
[----:B------:R1:W-:Y:S01]  /*0480*/  STS [R0+0x60], R13 ;  /* 0x0000600d00007388 */ /* 0x0003e20000000800 */
[----:B------:R-:W-:Y:S01]  /*0490*/  BAR.SYNC.DEFER_BLOCKING 0x0 ;  /* 0x0000000000007b1d */ /* 0x000fe20000010000 */
[----:B------:R-:W-:-:S04]  /*04a0*/  LOP3.LUT P0, RZ, R4, 0x20, RZ, 0xc0, !PT ;  /* 0x0000002004ff7812 */ /* 0x000fc8000780c0ff */
[----:B------:R-:W-:Y:S02]  /*04b0*/  ISETP.LT.AND P0, PT, R5, 0x80, !P0 ;  /* 0x000000800500780c */ /* 0x000fe40004701270 */
[----:B------:R-:W-:-:S04]  /*04c0*/  LOP3.LUT R4, R4, 0x1f, RZ, 0xc0, !PT ;  /* 0x0000001f04047812 */ /* 0x000fc800078ec0ff */
[----:B------:R-:W-:-:S07]  /*04d0*/  LEA R4, R4, UR4, 0x2 ;  /* 0x0000000404047c11 */ /* 0x000fce000f8e10ff */
[----:B-1----:R-:W-:Y:S05]  /*04e0*/  @!P0 EXIT ;  /* 0x000000000000894d */ /* 0x002fea0003800000 */
[----:B------:R-:W0:Y:S01]  /*04f0*/  LDS R7, [R4] ;  /* 0x0000000004077984 */ /* 0x000e220000000800 */
[----:B------:R-:W1:Y:S02]  /*0500*/  LDC.64 R2, c[0x0][0x218] ;  /* 0x00008600ff027b82 */ /* 0x000e640000000a00 */
[----:B-1----:R-:W-:-:S05]  /*0510*/  IMAD.WIDE R2, R5, 0x4, R2 ;  /* 0x0000000405027825 */ /* 0x002fca00078e0202 */
[----:B0-----:R-:W-:Y:S01]  /*0520*/  STG.E desc[UR6][R2.64], R7 ;  /* 0x0000000702007986 */ /* 0x001fe2000c101906 */
[----:B------:R-:W-:Y:S05]  /*0530*/  EXIT ;  /* 0x000000000000794d */ /* 0x000fea0003800000 */
.L_x_0:
[----:B------:R-:W-:-:S00]  /*0540*/  BRA `(.L_x_0) ;  /* 0xfffffffc00fc7947 */ /* 0x000fc0000383ffff */
[----:B------:R-:W-:-:S00]  /*0550*/  NOP ;  /* 0x0000000000007918 */ /* 0x000fc00000000000 */
        /* <DEDUP_REMOVED lines=10> */
.L_x_1:


//--------------------- .nv.shared.triton_per_fused_mv_12 --------------------------
	.section	.nv.shared.triton_per_fused_mv_12,"aw",@nobits
	.sectionflags	@""
	.align	16
	.zero		1024


//--------------------- .nv.constant0.triton_per_fused_mv_12 --------------------------
	.section	.nv.constant0.triton_per_fused_mv_12,"a",@progbits
	.sectionflags	@""
	.align	4
.nv.constant0.triton_per_fused_mv_12:
	.zero		552
